//
// Generated by NVIDIA NVVM Compiler
//
// Compiler Build ID: CL-36424714
// Cuda compilation tools, release 13.0, V13.0.88
// Based on NVVM 20.0.0
//

.version 9.0
.target sm_100
.address_size 64

	// .globl	_Z6add_abPiPKi

.visible .entry _Z6add_abPiPKi(
	.param .u64 .ptr .align 1 _Z6add_abPiPKi_param_0,
	.param .u64 .ptr .align 1 _Z6add_abPiPKi_param_1
)
{
	.reg .b32 	%r<8>;
	.reg .b64 	%rd<8>;

	ld.param.u64 	%rd1, [_Z6add_abPiPKi_param_0];
	ld.param.u64 	%rd2, [_Z6add_abPiPKi_param_1];
	cvta.to.global.u64 	%rd3, %rd1;
	cvta.to.global.u64 	%rd4, %rd2;
	mov.u32 	%r1, %ctaid.x;
	mov.u32 	%r2, %ntid.x;
	mov.u32 	%r3, %tid.x;
	mad.lo.s32 	%r4, %r1, %r2, %r3;
	mul.wide.u32 	%rd5, %r4, 4;
	add.s64 	%rd6, %rd4, %rd5;
	ld.global.u32 	%r5, [%rd6];
	add.s64 	%rd7, %rd3, %rd5;
	ld.global.u32 	%r6, [%rd7];
	add.s32 	%r7, %r6, %r5;
	st.global.u32 	[%rd7], %r7;
	ret;

}


// ===== COMPILED SASS (sm_100) =====

	.target	sm_100

	.elftype	@"ET_EXEC"


//--------------------- .note.nv.tkinfo           --------------------------
	.section	.note.nv.tkinfo,"",@"SHT_NOTE"
	.sectionflags	@"SHF_NOTE_NV_TKINFO"
	.tkinfo
        /*0018*/ 	.word	0x00000002
        /*0030*/ 	.string	""
        /*0030*/ 	.string	"ptxas"
        /*0030*/ 	.string	"Cuda compilation tools, release 13.0, V13.0.88"
        /*0030*/ 	.string	"Build cuda_13.0.r13.0/compiler.36424714_0"
        /*0030*/ 	.string	"-arch sm_100 -m 64 "



//--------------------- .note.nv.cuinfo           --------------------------
	.section	.note.nv.cuinfo,"",@"SHT_NOTE"
	.sectionflags	@"SHF_NOTE_NV_CUINFO"
        /*0018*/ 	.short	0x0002
        /*001a*/ 	.short	0x0064
        /*001c*/ 	.short	0x0082
	.zero		2


//--------------------- .nv.info                  --------------------------
	.section	.nv.info,"",@"SHT_CUDA_INFO"
	.align	4


	//----- nvinfo : EIATTR_REGCOUNT
	.align		4
        /*0000*/ 	.byte	0x04, 0x2f
        /*0002*/ 	.short	(.L_1 - .L_0)
	.align		4
.L_0:
        /*0004*/ 	.word	index@(_Z6add_abPiPKi)
        /*0008*/ 	.word	0x0000000a


	//----- nvinfo : EIATTR_FRAME_SIZE
	.align		4
.L_1:
        /*000c*/ 	.byte	0x04, 0x11
        /*000e*/ 	.short	(.L_3 - .L_2)
	.align		4
.L_2:
        /*0010*/ 	.word	index@(_Z6add_abPiPKi)
        /*0014*/ 	.word	0x00000000


	//----- nvinfo : EIATTR_MIN_STACK_SIZE
	.align		4
.L_3:
        /*0018*/ 	.byte	0x04, 0x12
        /*001a*/ 	.short	(.L_5 - .L_4)
	.align		4
.L_4:
        /*001c*/ 	.word	index@(_Z6add_abPiPKi)
        /*0020*/ 	.word	0x00000000
.L_5:


//--------------------- .nv.compat                --------------------------
	.section	.nv.compat,"",@"SHT_CUDA_COMPAT_INFO"
	.align	4
        /*0000*/ 	.byte	0x02, 0x09, 0x00, 0x00, 0x02, 0x02, 0x01, 0x00, 0x02, 0x05, 0x05, 0x00, 0x03, 0x07, 0x01, 0x01
        /*0010*/ 	.byte	0x02, 0x03, 0x00, 0x00, 0x02, 0x06, 0x01, 0x00, 0x04, 0x0b, 0x08, 0x00, 0x09, 0x00, 0x00, 0x00
        /*0020*/ 	.byte	0x00, 0x00, 0x00, 0x00


//--------------------- .nv.info._Z6add_abPiPKi   --------------------------
	.section	.nv.info._Z6add_abPiPKi,"",@"SHT_CUDA_INFO"
	.sectionflags	@""
	.align	4


	//----- nvinfo : EIATTR_CUDA_API_VERSION
	.align		4
        /*0000*/ 	.byte	0x04, 0x37
        /*0002*/ 	.short	(.L_7 - .L_6)
.L_6:
        /*0004*/ 	.word	0x00000082


	//----- nvinfo : EIATTR_KPARAM_INFO
	.align		4
.L_7:
        /*0008*/ 	.byte	0x04, 0x17
        /*000a*/ 	.short	(.L_9 - .L_8)
.L_8:
        /*000c*/ 	.word	0x00000000
        /*0010*/ 	.short	0x0001
        /*0012*/ 	.short	0x0008
        /*0014*/ 	.byte	0x00, 0xf5, 0x21, 0x00


	//----- nvinfo : EIATTR_KPARAM_INFO
	.align		4
.L_9:
        /*0018*/ 	.byte	0x04, 0x17
        /*001a*/ 	.short	(.L_11 - .L_10)
.L_10:
        /*001c*/ 	.word	0x00000000
        /*0020*/ 	.short	0x0000
        /*0022*/ 	.short	0x0000
        /*0024*/ 	.byte	0x00, 0xf5, 0x21, 0x00


	//----- nvinfo : EIATTR_SPARSE_MMA_MASK
	.align		4
.L_11:
        /*0028*/ 	.byte	0x03, 0x50
        /*002a*/ 	.short	0x0000


	//----- nvinfo : EIATTR_MAXREG_COUNT
	.align		4
        /*002c*/ 	.byte	0x03, 0x1b
        /*002e*/ 	.short	0x00ff


	//----- nvinfo : EIATTR_MERCURY_ISA_VERSION
	.align		4
        /*0030*/ 	.byte	0x03, 0x5f
        /*0032*/ 	.short	0x0101


	//----- nvinfo : EIATTR_VRC_CTA_INIT_COUNT
	.align		4
        /*0034*/ 	.byte	0x02, 0x4a
	.zero		1
	.zero		1


	//----- nvinfo : EIATTR_EXIT_INSTR_OFFSETS
	.align		4
        /*0038*/ 	.byte	0x04, 0x1c
        /*003a*/ 	.short	(.L_13 - .L_12)


	//   ....[0]....
.L_12:
        /*003c*/ 	.word	0x000000e0


	//----- nvinfo : EIATTR_CBANK_PARAM_SIZE
	.align		4
.L_13:
        /*0040*/ 	.byte	0x03, 0x19
        /*0042*/ 	.short	0x0010


	//----- nvinfo : EIATTR_PARAM_CBANK
	.align		4
        /*0044*/ 	.byte	0x04, 0x0a
        /*0046*/ 	.short	(.L_15 - .L_14)
	.align		4
.L_14:
        /*0048*/ 	.word	index@(.nv.constant0._Z6add_abPiPKi)
        /*004c*/ 	.short	0x0380
        /*004e*/ 	.short	0x0010


	//----- nvinfo : EIATTR_SW_WAR
	.align		4
.L_15:
        /*0050*/ 	.byte	0x04, 0x36
        /*0052*/ 	.short	(.L_17 - .L_16)
.L_16:
        /*0054*/ 	.word	0x00000008
.L_17:


//--------------------- .nv.callgraph             --------------------------
	.section	.nv.callgraph,"",@"SHT_CUDA_CALLGRAPH"
	.align	4
	.sectionentsize	8
	.align		4
        /*0000*/ 	.word	0x00000000
	.align		4
        /*0004*/ 	.word	0xffffffff
	.align		4
        /*0008*/ 	.word	0x00000000
	.align		4
        /*000c*/ 	.word	0xfffffffe
	.align		4
        /*0010*/ 	.word	0x00000000
	.align		4
        /*0014*/ 	.word	0xfffffffd
	.align		4
        /*0018*/ 	.word	0x00000000
	.align		4
        /*001c*/ 	.word	0xfffffffc


//--------------------- .text._Z6add_abPiPKi      --------------------------
	.section	.text._Z6add_abPiPKi,"ax",@progbits
	.align	128
        .global         _Z6add_abPiPKi
        .type           _Z6add_abPiPKi,@function
        .size           _Z6add_abPiPKi,(.L_x_1 - _Z6add_abPiPKi)
        .other          _Z6add_abPiPKi,@"STO_CUDA_ENTRY STV_DEFAULT"
_Z6add_abPiPKi:
.text._Z6add_abPiPKi:
[----:B------:R-:W-:Y:S01]  /*0000*/  LDC R1, c[0x0][0x37c] ;  /* 0x0000df00ff017b82 */ /* 0x000fe20000000800 */
[----:B------:R-:W0:Y:S07]  /*0010*/  S2R R0, SR_TID.X ;  /* 0x0000000000007919 */ /* 0x000e2e0000002100 */
[----:B------:R-:W0:Y:S01]  /*0020*/  S2UR UR6, SR_CTAID.X ;  /* 0x00000000000679c3 */ /* 0x000e220000002500 */
[----:B------:R-:W1:Y:S07]  /*0030*/  LDCU.64 UR4, c[0x0][0x358] ;  /* 0x00006b00ff0477ac */ /* 0x000e6e0008000a00 */
[----:B------:R-:W0:Y:S08]  /*0040*/  LDC R7, c[0x0][0x360] ;  /* 0x0000d800ff077b82 */ /* 0x000e300000000800 */
[----:B------:R-:W2:Y:S08]  /*0050*/  LDC.64 R2, c[0x0][0x388] ;  /* 0x0000e200ff027b82 */ /* 0x000eb00000000a00 */
[----:B------:R-:W3:Y:S01]  /*0060*/  LDC.64 R4, c[0x0][0x380] ;  /* 0x0000e000ff047b82 */ /* 0x000ee20000000a00 */
[----:B0-----:R-:W-:-:S04]  /*0070*/  IMAD R7, R7, UR6, R0 ;  /* 0x0000000607077c24 */ /* 0x001fc8000f8e0200 */
[----:B--2---:R-:W-:-:S06]  /*0080*/  IMAD.WIDE.U32 R2, R7, 0x4, R2 ;  /* 0x0000000407027825 */ /* 0x004fcc00078e0002 */
[----:B-1----:R-:W2:Y:S01]  /*0090*/  LDG.E R2, desc[UR4][R2.64] ;  /* 0x0000000402027981 */ /* 0x002ea2000c1e1900 */
[----:B---3--:R-:W-:-:S05]  /*00a0*/  IMAD.WIDE.U32 R4, R7, 0x4, R4 ;  /* 0x0000000407047825 */ /* 0x008fca00078e0004 */
[----:B------:R-:W2:Y:S02]  /*00b0*/  LDG.E R7, desc[UR4][R4.64] ;  /* 0x0000000404077981 */ /* 0x000ea4000c1e1900 */
[----:B--2---:R-:W-:-:S05]  /*00c0*/  IADD3 R7, PT, PT, R2, R7, RZ ;  /* 0x0000000702077210 */ /* 0x004fca0007ffe0ff */
[----:B------:R-:W-:Y:S01]  /*00d0*/  STG.E desc[UR4][R4.64], R7 ;  /* 0x0000000704007986 */ /* 0x000fe2000c101904 */
[----:B------:R-:W-:Y:S05]  /*00e0*/  EXIT ;  /* 0x000000000000794d */ /* 0x000fea0003800000 */
.L_x_0:
[----:B------:R-:W-:-:S00]  /*00f0*/  BRA `(.L_x_0) ;  /* 0xfffffffc00fc7947 */ /* 0x000fc0000383ffff */
[----:B------:R-:W-:-:S00]  /*0100*/  NOP ;  /* 0x0000000000007918 */ /* 0x000fc00000000000 */
[----:B------:R-:W-:-:S00]  /*0110*/  NOP ;  /* 0x0000000000007918 */ /* 0x000fc00000000000 */
[----:B------:R-:W-:-:S00]  /*0120*/  NOP ;  /* 0x0000000000007918 */ /* 0x000fc00000000000 */
[----:B------:R-:W-:-:S00]  /*0130*/  NOP ;  /* 0x0000000000007918 */ /* 0x000fc00000000000 */
[----:B------:R-:W-:-:S00]  /*0140*/  NOP ;  /* 0x0000000000007918 */ /* 0x000fc00000000000 */
[----:B------:R-:W-:-:S00]  /*0150*/  NOP ;  /* 0x0000000000007918 */ /* 0x000fc00000000000 */
[----:B------:R-:W-:-:S00]  /*0160*/  NOP ;  /* 0x0000000000007918 */ /* 0x000fc00000000000 */
[----:B------:R-:W-:-:S00]  /*0170*/  NOP ;  /* 0x0000000000007918 */ /* 0x000fc00000000000 */
.L_x_1:


//--------------------- .nv.shared.reserved.0     --------------------------
	.section	.nv.shared.reserved.0,"aw",@nobits
	.weak		__nv_reservedSMEM_offset_0_alias
	.size		__nv_reservedSMEM_offset_0_alias, 0, 64
	.other		__nv_reservedSMEM_offset_0_alias,@"STO_CUDA_RESERVED_SHARED STV_DEFAULT"
__nv_reservedSMEM_offset_0_alias:
	.zero		0
	.zero		64


//--------------------- .nv.constant0._Z6add_abPiPKi --------------------------
	.section	.nv.constant0._Z6add_abPiPKi,"a",@progbits
	.sectionflags	@""
	.align	4
.nv.constant0._Z6add_abPiPKi:
	.zero		912


//--------------------- SYMBOLS --------------------------

	.type		.nv.reservedSmem.offset0,@object
	.size		.nv.reservedSmem.offset0,0x4
